//
// Generated by NVIDIA NVVM Compiler
//
// Compiler Build ID: CL-36424714
// Cuda compilation tools, release 13.0, V13.0.88
// Based on NVVM 20.0.0
//

.version 9.0
.target sm_100
.address_size 64

	// .globl	_Z1wPiii

.visible .entry _Z1wPiii(
	.param .u64 .ptr .align 1 _Z1wPiii_param_0,
	.param .u32 _Z1wPiii_param_1,
	.param .u32 _Z1wPiii_param_2
)
{
	.reg .pred 	%p<3>;
	.reg .b32 	%r<12>;
	.reg .b64 	%rd<5>;

	ld.param.u64 	%rd2, [_Z1wPiii_param_0];
	ld.param.u32 	%r6, [_Z1wPiii_param_1];
	ld.param.u32 	%r7, [_Z1wPiii_param_2];
	mov.u32 	%r8, %tid.x;
	mov.u32 	%r1, %ntid.x;
	mov.u32 	%r9, %ctaid.x;
	mad.lo.s32 	%r11, %r1, %r9, %r8;
	setp.ge.s32 	%p1, %r11, %r7;
	@%p1 bra 	$L__BB0_3;
	mov.u32 	%r10, %nctaid.x;
	mul.lo.s32 	%r3, %r10, %r1;
	cvta.to.global.u64 	%rd1, %rd2;
$L__BB0_2:
	mul.wide.s32 	%rd3, %r11, 4;
	add.s64 	%rd4, %rd1, %rd3;
	st.global.u32 	[%rd4], %r6;
	add.s32 	%r11, %r11, %r3;
	setp.lt.s32 	%p2, %r11, %r7;
	@%p2 bra 	$L__BB0_2;
$L__BB0_3:
	ret;

}
	// .globl	_Z1rPiS_i
.visible .entry _Z1rPiS_i(
	.param .u64 .ptr .align 1 _Z1rPiS_i_param_0,
	.param .u64 .ptr .align 1 _Z1rPiS_i_param_1,
	.param .u32 _Z1rPiS_i_param_2
)
{
	.reg .pred 	%p<8>;
	.reg .b32 	%r<17>;
	.reg .b64 	%rd<7>;

	ld.param.u64 	%rd2, [_Z1rPiS_i_param_0];
	ld.param.u64 	%rd3, [_Z1rPiS_i_param_1];
	ld.param.u32 	%r8, [_Z1rPiS_i_param_2];
	mov.u32 	%r9, %tid.x;
	mov.u32 	%r1, %ntid.x;
	mov.u32 	%r10, %ctaid.x;
	mad.lo.s32 	%r15, %r1, %r10, %r9;
	setp.ge.s32 	%p4, %r15, %r8;
	@%p4 bra 	$L__BB1_4;
	mov.u32 	%r12, %nctaid.x;
	mul.lo.s32 	%r3, %r12, %r1;
	cvta.to.global.u64 	%rd1, %rd2;
$L__BB1_2:
	mul.wide.s32 	%rd4, %r15, 4;
	add.s64 	%rd5, %rd1, %rd4;
	ld.global.u32 	%r13, [%rd5];
	add.s32 	%r16, %r13, %r16;
	add.s32 	%r15, %r15, %r3;
	setp.lt.s32 	%p5, %r15, %r8;
	@%p5 bra 	$L__BB1_2;
	setp.eq.s32 	%p7, %r16, 0;
$L__BB1_4:
	not.pred 	%p6, %p7;
	@%p6 bra 	$L__BB1_6;
	cvta.to.global.u64 	%rd6, %rd3;
	mov.b32 	%r14, 0;
	st.global.u32 	[%rd6], %r14;
$L__BB1_6:
	ret;

}


// ===== COMPILED SASS (sm_100) =====

	.target	sm_100

	.elftype	@"ET_EXEC"


//--------------------- .note.nv.tkinfo           --------------------------
	.section	.note.nv.tkinfo,"",@"SHT_NOTE"
	.sectionflags	@"SHF_NOTE_NV_TKINFO"
	.tkinfo
        /*0018*/ 	.word	0x00000002
        /*0030*/ 	.string	""
        /*0030*/ 	.string	"ptxas"
        /*0030*/ 	.string	"Cuda compilation tools, release 13.0, V13.0.88"
        /*0030*/ 	.string	"Build cuda_13.0.r13.0/compiler.36424714_0"
        /*0030*/ 	.string	"-arch sm_100 -m 64 "



//--------------------- .note.nv.cuinfo           --------------------------
	.section	.note.nv.cuinfo,"",@"SHT_NOTE"
	.sectionflags	@"SHF_NOTE_NV_CUINFO"
        /*0018*/ 	.short	0x0002
        /*001a*/ 	.short	0x0064
        /*001c*/ 	.short	0x0082
	.zero		2


//--------------------- .nv.info                  --------------------------
	.section	.nv.info,"",@"SHT_CUDA_INFO"
	.align	4


	//----- nvinfo : EIATTR_REGCOUNT
	.align		4
        /*0000*/ 	.byte	0x04, 0x2f
        /*0002*/ 	.short	(.L_1 - .L_0)
	.align		4
.L_0:
        /*0004*/ 	.word	index@(_Z1wPiii)
        /*0008*/ 	.word	0x0000000a


	//----- nvinfo : EIATTR_FRAME_SIZE
	.align		4
.L_1:
        /*000c*/ 	.byte	0x04, 0x11
        /*000e*/ 	.short	(.L_3 - .L_2)
	.align		4
.L_2:
        /*0010*/ 	.word	index@(_Z1wPiii)
        /*0014*/ 	.word	0x00000000


	//----- nvinfo : EIATTR_REGCOUNT
	.align		4
.L_3:
        /*0018*/ 	.byte	0x04, 0x2f
        /*001a*/ 	.short	(.L_5 - .L_4)
	.align		4
.L_4:
        /*001c*/ 	.word	index@(_Z1rPiS_i)
        /*0020*/ 	.word	0x0000000c


	//----- nvinfo : EIATTR_FRAME_SIZE
	.align		4
.L_5:
        /*0024*/ 	.byte	0x04, 0x11
        /*0026*/ 	.short	(.L_7 - .L_6)
	.align		4
.L_6:
        /*0028*/ 	.word	index@(_Z1rPiS_i)
        /*002c*/ 	.word	0x00000000


	//----- nvinfo : EIATTR_MIN_STACK_SIZE
	.align		4
.L_7:
        /*0030*/ 	.byte	0x04, 0x12
        /*0032*/ 	.short	(.L_9 - .L_8)
	.align		4
.L_8:
        /*0034*/ 	.word	index@(_Z1rPiS_i)
        /*0038*/ 	.word	0x00000000


	//----- nvinfo : EIATTR_MIN_STACK_SIZE
	.align		4
.L_9:
        /*003c*/ 	.byte	0x04, 0x12
        /*003e*/ 	.short	(.L_11 - .L_10)
	.align		4
.L_10:
        /*0040*/ 	.word	index@(_Z1wPiii)
        /*0044*/ 	.word	0x00000000
.L_11:


//--------------------- .nv.compat                --------------------------
	.section	.nv.compat,"",@"SHT_CUDA_COMPAT_INFO"
	.align	4
        /*0000*/ 	.byte	0x02, 0x09, 0x00, 0x00, 0x02, 0x02, 0x01, 0x00, 0x02, 0x05, 0x05, 0x00, 0x03, 0x07, 0x01, 0x01
        /*0010*/ 	.byte	0x02, 0x03, 0x00, 0x00, 0x02, 0x06, 0x01, 0x00, 0x04, 0x0b, 0x08, 0x00, 0x09, 0x00, 0x00, 0x00
        /*0020*/ 	.byte	0x00, 0x00, 0x00, 0x00


//--------------------- .nv.info._Z1rPiS_i        --------------------------
	.section	.nv.info._Z1rPiS_i,"",@"SHT_CUDA_INFO"
	.sectionflags	@""
	.align	4


	//----- nvinfo : EIATTR_CUDA_API_VERSION
	.align		4
        /*0000*/ 	.byte	0x04, 0x37
        /*0002*/ 	.short	(.L_13 - .L_12)
.L_12:
        /*0004*/ 	.word	0x00000082


	//----- nvinfo : EIATTR_KPARAM_INFO
	.align		4
.L_13:
        /*0008*/ 	.byte	0x04, 0x17
        /*000a*/ 	.short	(.L_15 - .L_14)
.L_14:
        /*000c*/ 	.word	0x00000000
        /*0010*/ 	.short	0x0002
        /*0012*/ 	.short	0x0010
        /*0014*/ 	.byte	0x00, 0xf0, 0x11, 0x00


	//----- nvinfo : EIATTR_KPARAM_INFO
	.align		4
.L_15:
        /*0018*/ 	.byte	0x04, 0x17
        /*001a*/ 	.short	(.L_17 - .L_16)
.L_16:
        /*001c*/ 	.word	0x00000000
        /*0020*/ 	.short	0x0001
        /*0022*/ 	.short	0x0008
        /*0024*/ 	.byte	0x00, 0xf5, 0x21, 0x00


	//----- nvinfo : EIATTR_KPARAM_INFO
	.align		4
.L_17:
        /*0028*/ 	.byte	0x04, 0x17
        /*002a*/ 	.short	(.L_19 - .L_18)
.L_18:
        /*002c*/ 	.word	0x00000000
        /*0030*/ 	.short	0x0000
        /*0032*/ 	.short	0x0000
        /*0034*/ 	.byte	0x00, 0xf5, 0x21, 0x00


	//----- nvinfo : EIATTR_SPARSE_MMA_MASK
	.align		4
.L_19:
        /*0038*/ 	.byte	0x03, 0x50
        /*003a*/ 	.short	0x0000


	//----- nvinfo : EIATTR_MAXREG_COUNT
	.align		4
        /*003c*/ 	.byte	0x03, 0x1b
        /*003e*/ 	.short	0x00ff


	//----- nvinfo : EIATTR_MERCURY_ISA_VERSION
	.align		4
        /*0040*/ 	.byte	0x03, 0x5f
        /*0042*/ 	.short	0x0101


	//----- nvinfo : EIATTR_VRC_CTA_INIT_COUNT
	.align		4
        /*0044*/ 	.byte	0x02, 0x4a
	.zero		1
	.zero		1


	//----- nvinfo : EIATTR_EXIT_INSTR_OFFSETS
	.align		4
        /*0048*/ 	.byte	0x04, 0x1c
        /*004a*/ 	.short	(.L_21 - .L_20)


	//   ....[0]....
.L_20:
        /*004c*/ 	.word	0x00000170


	//   ....[1]....
        /*0050*/ 	.word	0x000001a0


	//----- nvinfo : EIATTR_CRS_STACK_SIZE
	.align		4
.L_21:
        /*0054*/ 	.byte	0x04, 0x1e
        /*0056*/ 	.short	(.L_23 - .L_22)
.L_22:
        /*0058*/ 	.word	0x00000000


	//----- nvinfo : EIATTR_CBANK_PARAM_SIZE
	.align		4
.L_23:
        /*005c*/ 	.byte	0x03, 0x19
        /*005e*/ 	.short	0x0014


	//----- nvinfo : EIATTR_PARAM_CBANK
	.align		4
        /*0060*/ 	.byte	0x04, 0x0a
        /*0062*/ 	.short	(.L_25 - .L_24)
	.align		4
.L_24:
        /*0064*/ 	.word	index@(.nv.constant0._Z1rPiS_i)
        /*0068*/ 	.short	0x0380
        /*006a*/ 	.short	0x0014


	//----- nvinfo : EIATTR_SW_WAR
	.align		4
.L_25:
        /*006c*/ 	.byte	0x04, 0x36
        /*006e*/ 	.short	(.L_27 - .L_26)
.L_26:
        /*0070*/ 	.word	0x00000008
.L_27:


//--------------------- .nv.info._Z1wPiii         --------------------------
	.section	.nv.info._Z1wPiii,"",@"SHT_CUDA_INFO"
	.sectionflags	@""
	.align	4


	//----- nvinfo : EIATTR_CUDA_API_VERSION
	.align		4
        /*0000*/ 	.byte	0x04, 0x37
        /*0002*/ 	.short	(.L_29 - .L_28)
.L_28:
        /*0004*/ 	.word	0x00000082


	//----- nvinfo : EIATTR_KPARAM_INFO
	.align		4
.L_29:
        /*0008*/ 	.byte	0x04, 0x17
        /*000a*/ 	.short	(.L_31 - .L_30)
.L_30:
        /*000c*/ 	.word	0x00000000
        /*0010*/ 	.short	0x0002
        /*0012*/ 	.short	0x000c
        /*0014*/ 	.byte	0x00, 0xf0, 0x11, 0x00


	//----- nvinfo : EIATTR_KPARAM_INFO
	.align		4
.L_31:
        /*0018*/ 	.byte	0x04, 0x17
        /*001a*/ 	.short	(.L_33 - .L_32)
.L_32:
        /*001c*/ 	.word	0x00000000
        /*0020*/ 	.short	0x0001
        /*0022*/ 	.short	0x0008
        /*0024*/ 	.byte	0x00, 0xf0, 0x11, 0x00


	//----- nvinfo : EIATTR_KPARAM_INFO
	.align		4
.L_33:
        /*0028*/ 	.byte	0x04, 0x17
        /*002a*/ 	.short	(.L_35 - .L_34)
.L_34:
        /*002c*/ 	.word	0x00000000
        /*0030*/ 	.short	0x0000
        /*0032*/ 	.short	0x0000
        /*0034*/ 	.byte	0x00, 0xf5, 0x21, 0x00


	//----- nvinfo : EIATTR_SPARSE_MMA_MASK
	.align		4
.L_35:
        /*0038*/ 	.byte	0x03, 0x50
        /*003a*/ 	.short	0x0000


	//----- nvinfo : EIATTR_MAXREG_COUNT
	.align		4
        /*003c*/ 	.byte	0x03, 0x1b
        /*003e*/ 	.short	0x00ff


	//----- nvinfo : EIATTR_MERCURY_ISA_VERSION
	.align		4
        /*0040*/ 	.byte	0x03, 0x5f
        /*0042*/ 	.short	0x0101


	//----- nvinfo : EIATTR_VRC_CTA_INIT_COUNT
	.align		4
        /*0044*/ 	.byte	0x02, 0x4a
	.zero		1
	.zero		1


	//----- nvinfo : EIATTR_EXIT_INSTR_OFFSETS
	.align		4
        /*0048*/ 	.byte	0x04, 0x1c
        /*004a*/ 	.short	(.L_37 - .L_36)


	//   ....[0]....
.L_36:
        /*004c*/ 	.word	0x00000070


	//   ....[1]....
        /*0050*/ 	.word	0x00000120


	//----- nvinfo : EIATTR_CRS_STACK_SIZE
	.align		4
.L_37:
        /*0054*/ 	.byte	0x04, 0x1e
        /*0056*/ 	.short	(.L_39 - .L_38)
.L_38:
        /*0058*/ 	.word	0x00000000


	//----- nvinfo : EIATTR_CBANK_PARAM_SIZE
	.align		4
.L_39:
        /*005c*/ 	.byte	0x03, 0x19
        /*005e*/ 	.short	0x0010


	//----- nvinfo : EIATTR_PARAM_CBANK
	.align		4
        /*0060*/ 	.byte	0x04, 0x0a
        /*0062*/ 	.short	(.L_41 - .L_40)
	.align		4
.L_40:
        /*0064*/ 	.word	index@(.nv.constant0._Z1wPiii)
        /*0068*/ 	.short	0x0380
        /*006a*/ 	.short	0x0010


	//----- nvinfo : EIATTR_SW_WAR
	.align		4
.L_41:
        /*006c*/ 	.byte	0x04, 0x36
        /*006e*/ 	.short	(.L_43 - .L_42)
.L_42:
        /*0070*/ 	.word	0x00000008
.L_43:


//--------------------- .nv.callgraph             --------------------------
	.section	.nv.callgraph,"",@"SHT_CUDA_CALLGRAPH"
	.align	4
	.sectionentsize	8
	.align		4
        /*0000*/ 	.word	0x00000000
	.align		4
        /*0004*/ 	.word	0xffffffff
	.align		4
        /*0008*/ 	.word	0x00000000
	.align		4
        /*000c*/ 	.word	0xfffffffe
	.align		4
        /*0010*/ 	.word	0x00000000
	.align		4
        /*0014*/ 	.word	0xfffffffd
	.align		4
        /*0018*/ 	.word	0x00000000
	.align		4
        /*001c*/ 	.word	0xfffffffc


//--------------------- .text._Z1rPiS_i           --------------------------
	.section	.text._Z1rPiS_i,"ax",@progbits
	.align	128
        .global         _Z1rPiS_i
        .type           _Z1rPiS_i,@function
        .size           _Z1rPiS_i,(.L_x_7 - _Z1rPiS_i)
        .other          _Z1rPiS_i,@"STO_CUDA_ENTRY STV_DEFAULT"
_Z1rPiS_i:
.text._Z1rPiS_i:
[----:B------:R-:W-:Y:S01]  /*0000*/  LDC R1, c[0x0][0x37c] ;  /* 0x0000df00ff017b82 */ /* 0x000fe20000000800 */
[----:B------:R-:W0:Y:S01]  /*0010*/  S2R R0, SR_TID.X ;  /* 0x0000000000007919 */ /* 0x000e220000002100 */
[----:B------:R-:W0:Y:S01]  /*0020*/  LDCU UR6, c[0x0][0x360] ;  /* 0x00006c00ff0677ac */ /* 0x000e220008000800 */
[----:B------:R-:W-:Y:S01]  /*0030*/  BSSY.RECONVERGENT B0, `(.L_x_0) ;  /* 0x0000013000007945 */ /* 0x000fe20003800200 */
[----:B------:R-:W0:Y:S01]  /*0040*/  S2R R3, SR_CTAID.X ;  /* 0x0000000000037919 */ /* 0x000e220000002500 */
[----:B------:R-:W1:Y:S01]  /*0050*/  LDCU UR7, c[0x0][0x390] ;  /* 0x00007200ff0777ac */ /* 0x000e620008000800 */
[----:B------:R-:W2:Y:S01]  /*0060*/  LDCU.64 UR4, c[0x0][0x358] ;  /* 0x00006b00ff0477ac */ /* 0x000ea20008000a00 */
[----:B0-----:R-:W-:-:S05]  /*0070*/  IMAD R0, R3, UR6, R0 ;  /* 0x0000000603007c24 */ /* 0x001fca000f8e0200 */
[----:B-1----:R-:W-:-:S13]  /*0080*/  ISETP.GE.AND P0, PT, R0, UR7, PT ;  /* 0x0000000700007c0c */ /* 0x002fda000bf06270 */
[----:B--2---:R-:W-:Y:S05]  /*0090*/  @P0 BRA `(.L_x_1) ;  /* 0x0000000000300947 */ /* 0x004fea0003800000 */
[----:B------:R-:W0:Y:S01]  /*00a0*/  LDC R7, c[0x0][0x370] ;  /* 0x0000dc00ff077b82 */ /* 0x000e220000000800 */
[----:B------:R-:W-:Y:S07]  /*00b0*/  BSSY.RECONVERGENT B1, `(.L_x_2) ;  /* 0x0000009000017945 */ /* 0x000fee0003800200 */
[----:B------:R-:W1:Y:S01]  /*00c0*/  LDC.64 R4, c[0x0][0x380] ;  /* 0x0000e000ff047b82 */ /* 0x000e620000000a00 */
[----:B0-----:R-:W-:-:S07]  /*00d0*/  IMAD R7, R7, UR6, RZ ;  /* 0x0000000607077c24 */ /* 0x001fce000f8e02ff */
.L_x_3:
[----:B-1----:R-:W-:-:S06]  /*00e0*/  IMAD.WIDE R2, R0, 0x4, R4 ;  /* 0x0000000400027825 */ /* 0x002fcc00078e0204 */
[----:B------:R-:W2:Y:S01]  /*00f0*/  LDG.E R2, desc[UR4][R2.64] ;  /* 0x0000000402027981 */ /* 0x000ea2000c1e1900 */
[----:B------:R-:W-:-:S04]  /*0100*/  IADD3 R0, PT, PT, R7, R0, RZ ;  /* 0x0000000007007210 */ /* 0x000fc80007ffe0ff */
[----:B------:R-:W-:Y:S02]  /*0110*/  ISETP.GE.AND P0, PT, R0, UR7, PT ;  /* 0x0000000700007c0c */ /* 0x000fe4000bf06270 */
[----:B--2---:R-:W-:-:S11]  /*0120*/  IADD3 R9, PT, PT, R2, R9, RZ ;  /* 0x0000000902097210 */ /* 0x004fd60007ffe0ff */
[----:B------:R-:W-:Y:S05]  /*0130*/  @!P0 BRA `(.L_x_3) ;  /* 0xfffffffc00e88947 */ /* 0x000fea000383ffff */
[----:B------:R-:W-:Y:S05]  /*0140*/  BSYNC.RECONVERGENT B1 ;  /* 0x0000000000017941 */ /* 0x000fea0003800200 */
.L_x_2:
[----:B------:R-:W-:-:S13]  /*0150*/  ISETP.NE.AND P0, PT, R9, RZ, PT ;  /* 0x000000ff0900720c */ /* 0x000fda0003f05270 */
.L_x_1:
[----:B------:R-:W-:Y:S05]  /*0160*/  BSYNC.RECONVERGENT B0 ;  /* 0x0000000000007941 */ /* 0x000fea0003800200 */
.L_x_0:
[----:B------:R-:W-:Y:S05]  /*0170*/  @P0 EXIT ;  /* 0x000000000000094d */ /* 0x000fea0003800000 */
[----:B------:R-:W0:Y:S02]  /*0180*/  LDC.64 R2, c[0x0][0x388] ;  /* 0x0000e200ff027b82 */ /* 0x000e240000000a00 */
[----:B0-----:R-:W-:Y:S01]  /*0190*/  STG.E desc[UR4][R2.64], RZ ;  /* 0x000000ff02007986 */ /* 0x001fe2000c101904 */
[----:B------:R-:W-:Y:S05]  /*01a0*/  EXIT ;  /* 0x000000000000794d */ /* 0x000fea0003800000 */
.L_x_4:
[----:B------:R-:W-:-:S00]  /*01b0*/  BRA `(.L_x_4) ;  /* 0xfffffffc00fc7947 */ /* 0x000fc0000383ffff */
[----:B------:R-:W-:-:S00]  /*01c0*/  NOP ;  /* 0x0000000000007918 */ /* 0x000fc00000000000 */
        /* <DEDUP_REMOVED lines=11> */
.L_x_7:


//--------------------- .text._Z1wPiii            --------------------------
	.section	.text._Z1wPiii,"ax",@progbits
	.align	128
        .global         _Z1wPiii
        .type           _Z1wPiii,@function
        .size           _Z1wPiii,(.L_x_8 - _Z1wPiii)
        .other          _Z1wPiii,@"STO_CUDA_ENTRY STV_DEFAULT"
_Z1wPiii:
.text._Z1wPiii:
[----:B------:R-:W-:Y:S01]  /*0000*/  LDC R1, c[0x0][0x37c] ;  /* 0x0000df00ff017b82 */ /* 0x000fe20000000800 */
[----:B------:R-:W0:Y:S01]  /*0010*/  S2R R0, SR_TID.X ;  /* 0x0000000000007919 */ /* 0x000e220000002100 */
[----:B------:R-:W0:Y:S01]  /*0020*/  LDCU UR4, c[0x0][0x360] ;  /* 0x00006c00ff0477ac */ /* 0x000e220008000800 */
[----:B------:R-:W0:Y:S01]  /*0030*/  S2R R3, SR_CTAID.X ;  /* 0x0000000000037919 */ /* 0x000e220000002500 */
[----:B------:R-:W1:Y:S01]  /*0040*/  LDCU UR8, c[0x0][0x38c] ;  /* 0x00007180ff0877ac */ /* 0x000e620008000800 */
[----:B0-----:R-:W-:-:S05]  /*0050*/  IMAD R0, R3, UR4, R0 ;  /* 0x0000000403007c24 */ /* 0x001fca000f8e0200 */
[----:B-1----:R-:W-:-:S13]  /*0060*/  ISETP.GE.AND P0, PT, R0, UR8, PT ;  /* 0x0000000800007c0c */ /* 0x002fda000bf06270 */
[----:B------:R-:W-:Y:S05]  /*0070*/  @P0 EXIT ;  /* 0x000000000000094d */ /* 0x000fea0003800000 */
[----:B------:R-:W0:Y:S01]  /*0080*/  LDC R7, c[0x0][0x388] ;  /* 0x0000e200ff077b82 */ /* 0x000e220000000800 */
[----:B------:R-:W1:Y:S01]  /*0090*/  LDCU UR5, c[0x0][0x370] ;  /* 0x00006e00ff0577ac */ /* 0x000e620008000800 */
[----:B------:R-:W2:Y:S06]  /*00a0*/  LDCU.64 UR6, c[0x0][0x358] ;  /* 0x00006b00ff0677ac */ /* 0x000eac0008000a00 */
[----:B------:R-:W3:Y:S01]  /*00b0*/  LDC.64 R4, c[0x0][0x380] ;  /* 0x0000e000ff047b82 */ /* 0x000ee20000000a00 */
[----:B-1----:R-:W-:-:S12]  /*00c0*/  UIMAD UR4, UR4, UR5, URZ ;  /* 0x00000005040472a4 */ /* 0x002fd8000f8e02ff */
.L_x_5:
[C---:B---3--:R-:W-:Y:S01]  /*00d0*/  IMAD.WIDE R2, R0.reuse, 0x4, R4 ;  /* 0x0000000400027825 */ /* 0x048fe200078e0204 */
[----:B------:R-:W-:-:S04]  /*00e0*/  IADD3 R0, PT, PT, R0, UR4, RZ ;  /* 0x0000000400007c10 */ /* 0x000fc8000fffe0ff */
[----:B0-2---:R1:W-:Y:S01]  /*00f0*/  STG.E desc[UR6][R2.64], R7 ;  /* 0x0000000702007986 */ /* 0x0053e2000c101906 */
[----:B------:R-:W-:-:S13]  /*0100*/  ISETP.GE.AND P0, PT, R0, UR8, PT ;  /* 0x0000000800007c0c */ /* 0x000fda000bf06270 */
[----:B-1----:R-:W-:Y:S05]  /*0110*/  @!P0 BRA `(.L_x_5) ;  /* 0xfffffffc00ec8947 */ /* 0x002fea000383ffff */
[----:B------:R-:W-:Y:S05]  /*0120*/  EXIT ;  /* 0x000000000000794d */ /* 0x000fea0003800000 */
.L_x_6:
        /* <DEDUP_REMOVED lines=13> */
.L_x_8:


//--------------------- .nv.shared.reserved.0     --------------------------
	.section	.nv.shared.reserved.0,"aw",@nobits
	.weak		__nv_reservedSMEM_offset_0_alias
	.size		__nv_reservedSMEM_offset_0_alias, 0, 64
	.other		__nv_reservedSMEM_offset_0_alias,@"STO_CUDA_RESERVED_SHARED STV_DEFAULT"
__nv_reservedSMEM_offset_0_alias:
	.zero		0
	.zero		64


//--------------------- .nv.constant0._Z1rPiS_i   --------------------------
	.section	.nv.constant0._Z1rPiS_i,"a",@progbits
	.sectionflags	@""
	.align	4
.nv.constant0._Z1rPiS_i:
	.zero		916


//--------------------- .nv.constant0._Z1wPiii    --------------------------
	.section	.nv.constant0._Z1wPiii,"a",@progbits
	.sectionflags	@""
	.align	4
.nv.constant0._Z1wPiii:
	.zero		912


//--------------------- SYMBOLS --------------------------

	.type		.nv.reservedSmem.offset0,@object
	.size		.nv.reservedSmem.offset0,0x4
